	.headerflags	@"EF_CUDA_TEXMODE_UNIFIED EF_CUDA_64BIT_ADDRESS EF_CUDA_SM89 EF_CUDA_VIRTUAL_SM(EF_CUDA_SM89)"
	.elftype	@"ET_EXEC"


//--------------------- .nv.info                  --------------------------
	.section	.nv.info,"",@"SHT_CUDA_INFO"
	.align	4


	//----- nvinfo : EIATTR_REGCOUNT
	.align		4
        /*0000*/ 	.byte	0x04, 0x2f
        /*0002*/ 	.short	(.L_8 - .L_7)
	.align		4
.L_7:
        /*0004*/ 	.word	index@(triton__0d1d2d3d4de5de)
        /*0008*/ 	.word	0x00000048


	//----- nvinfo : EIATTR_MAX_STACK_SIZE
	.align		4
.L_8:
        /*000c*/ 	.byte	0x04, 0x23
        /*000e*/ 	.short	(.L_10 - .L_9)
	.align		4
.L_9:
        /*0010*/ 	.word	index@($__internal_0_$__cuda_sm70_shflsync_bfly)
        /*0014*/ 	.word	0x00000000


	//----- nvinfo : EIATTR_MIN_STACK_SIZE
	.align		4
.L_10:
        /*0018*/ 	.byte	0x04, 0x12
        /*001a*/ 	.short	(.L_12 - .L_11)
	.align		4
.L_11:
        /*001c*/ 	.word	index@($__internal_0_$__cuda_sm70_shflsync_bfly)
        /*0020*/ 	.word	0x00000000


	//----- nvinfo : EIATTR_FRAME_SIZE
	.align		4
.L_12:
        /*0024*/ 	.byte	0x04, 0x11
        /*0026*/ 	.short	(.L_14 - .L_13)
	.align		4
.L_13:
        /*0028*/ 	.word	index@($__internal_0_$__cuda_sm70_shflsync_bfly)
        /*002c*/ 	.word	0x00000000


	//----- nvinfo : EIATTR_MAX_STACK_SIZE
	.align		4
.L_14:
        /*0030*/ 	.byte	0x04, 0x23
        /*0032*/ 	.short	(.L_16 - .L_15)
	.align		4
.L_15:
        /*0034*/ 	.word	index@(triton__0d1d2d3d4de5de)
        /*0038*/ 	.word	0x00000000


	//----- nvinfo : EIATTR_MIN_STACK_SIZE
	.align		4
.L_16:
        /*003c*/ 	.byte	0x04, 0x12
        /*003e*/ 	.short	(.L_18 - .L_17)
	.align		4
.L_17:
        /*0040*/ 	.word	index@(triton__0d1d2d3d4de5de)
        /*0044*/ 	.word	0x00000000


	//----- nvinfo : EIATTR_FRAME_SIZE
	.align		4
.L_18:
        /*0048*/ 	.byte	0x04, 0x11
        /*004a*/ 	.short	(.L_20 - .L_19)
	.align		4
.L_19:
        /*004c*/ 	.word	index@(triton__0d1d2d3d4de5de)
        /*0050*/ 	.word	0x00000000
.L_20:


//--------------------- .nv.info.triton__0d1d2d3d4de5de --------------------------
	.section	.nv.info.triton__0d1d2d3d4de5de,"",@"SHT_CUDA_INFO"
	.align	4


	//----- nvinfo : EIATTR_CUDA_API_VERSION
	.align		4
        /*0000*/ 	.byte	0x04, 0x37
        /*0002*/ 	.short	(.L_22 - .L_21)
.L_21:
        /*0004*/ 	.word	0x0000007b


	//----- nvinfo : EIATTR_PARAM_CBANK
	.align		4
.L_22:
        /*0008*/ 	.byte	0x04, 0x0a
        /*000a*/ 	.short	(.L_24 - .L_23)
	.align		4
.L_23:
        /*000c*/ 	.word	index@(.nv.constant0.triton__0d1d2d3d4de5de)
        /*0010*/ 	.short	0x0160
        /*0012*/ 	.short	0x0028


	//----- nvinfo : EIATTR_CBANK_PARAM_SIZE
	.align		4
.L_24:
        /*0014*/ 	.byte	0x03, 0x19
        /*0016*/ 	.short	0x0028


	//----- nvinfo : EIATTR_KPARAM_INFO
	.align		4
        /*0018*/ 	.byte	0x04, 0x17
        /*001a*/ 	.short	(.L_26 - .L_25)
.L_25:
        /*001c*/ 	.word	0x00000000
        /*0020*/ 	.short	0x0005
        /*0022*/ 	.short	0x0024
        /*0024*/ 	.byte	0x00, 0xf0, 0x11, 0x00


	//----- nvinfo : EIATTR_KPARAM_INFO
	.align		4
.L_26:
        /*0028*/ 	.byte	0x04, 0x17
        /*002a*/ 	.short	(.L_28 - .L_27)
.L_27:
        /*002c*/ 	.word	0x00000000
        /*0030*/ 	.short	0x0004
        /*0032*/ 	.short	0x0020
        /*0034*/ 	.byte	0x00, 0xf0, 0x11, 0x00


	//----- nvinfo : EIATTR_KPARAM_INFO
	.align		4
.L_28:
        /*0038*/ 	.byte	0x04, 0x17
        /*003a*/ 	.short	(.L_30 - .L_29)
.L_29:
        /*003c*/ 	.word	0x00000000
        /*0040*/ 	.short	0x0003
        /*0042*/ 	.short	0x0018
        /*0044*/ 	.byte	0x00, 0xf0, 0x21, 0x00


	//----- nvinfo : EIATTR_KPARAM_INFO
	.align		4
.L_30:
        /*0048*/ 	.byte	0x04, 0x17
        /*004a*/ 	.short	(.L_32 - .L_31)
.L_31:
        /*004c*/ 	.word	0x00000000
        /*0050*/ 	.short	0x0002
        /*0052*/ 	.short	0x0010
        /*0054*/ 	.byte	0x00, 0xf0, 0x21, 0x00


	//----- nvinfo : EIATTR_KPARAM_INFO
	.align		4
.L_32:
        /*0058*/ 	.byte	0x04, 0x17
        /*005a*/ 	.short	(.L_34 - .L_33)
.L_33:
        /*005c*/ 	.word	0x00000000
        /*0060*/ 	.short	0x0001
        /*0062*/ 	.short	0x0008
        /*0064*/ 	.byte	0x00, 0xf0, 0x21, 0x00


	//----- nvinfo : EIATTR_KPARAM_INFO
	.align		4
.L_34:
        /*0068*/ 	.byte	0x04, 0x17
        /*006a*/ 	.short	(.L_36 - .L_35)
.L_35:
        /*006c*/ 	.word	0x00000000
        /*0070*/ 	.short	0x0000
        /*0072*/ 	.short	0x0000
        /*0074*/ 	.byte	0x00, 0xf0, 0x21, 0x00


	//----- nvinfo : EIATTR_MAXREG_COUNT
	.align		4
.L_36:
        /*0078*/ 	.byte	0x03, 0x1b
        /*007a*/ 	.short	0x00ff


	//----- nvinfo : EIATTR_EXTERNS
	.align		4
        /*007c*/ 	.byte	0x04, 0x0f
        /*007e*/ 	.short	(.L_38 - .L_37)


	//   ....[0]....
	.align		4
.L_37:
        /*0080*/ 	.word	index@(__assertfail)


	//----- nvinfo : EIATTR_COOP_GROUP_MASK_REGIDS
	.align		4
.L_38:
        /*0084*/ 	.byte	0x04, 0x29
        /*0086*/ 	.short	(.L_40 - .L_39)


	//   ....[0]....
.L_39:
        /*0088*/ 	.word	0xffffffff


	//   ....[1]....
        /*008c*/ 	.word	0xffffffff


	//   ....[2]....
        /*0090*/ 	.word	0xffffffff


	//   ....[3]....
        /*0094*/ 	.word	0xffffffff


	//   ....[4]....
        /*0098*/ 	.word	0xffffffff


	//   ....[5]....
        /*009c*/ 	.word	0xffffffff


	//   ....[6]....
        /*00a0*/ 	.word	0xffffffff


	//   ....[7]....
        /*00a4*/ 	.word	0xffffffff


	//   ....[8]....
        /*00a8*/ 	.word	0xffffffff


	//   ....[9]....
        /*00ac*/ 	.word	0xffffffff


	//   ....[10]....
        /*00b0*/ 	.word	0xffffffff


	//   ....[11]....
        /*00b4*/ 	.word	0xffffffff


	//   ....[12]....
        /*00b8*/ 	.word	0xffffffff


	//   ....[13]....
        /*00bc*/ 	.word	0xffffffff


	//   ....[14]....
        /*00c0*/ 	.word	0xffffffff


	//   ....[15]....
        /*00c4*/ 	.word	0xffffffff


	//   ....[16]....
        /*00c8*/ 	.word	0xffffffff


	//   ....[17]....
        /*00cc*/ 	.word	0xffffffff


	//   ....[18]....
        /*00d0*/ 	.word	0xffffffff


	//   ....[19]....
        /*00d4*/ 	.word	0xffffffff


	//   ....[20]....
        /*00d8*/ 	.word	0xffffffff


	//----- nvinfo : EIATTR_COOP_GROUP_INSTR_OFFSETS
	.align		4
.L_40:
        /*00dc*/ 	.byte	0x04, 0x28
        /*00de*/ 	.short	(.L_42 - .L_41)


	//   ....[0]....
.L_41:
        /*00e0*/ 	.word	0x00000970


	//   ....[1]....
        /*00e4*/ 	.word	0x00000980


	//   ....[2]....
        /*00e8*/ 	.word	0x000009b0


	//   ....[3]....
        /*00ec*/ 	.word	0x000009c0


	//   ....[4]....
        /*00f0*/ 	.word	0x000009f0


	//   ....[5]....
        /*00f4*/ 	.word	0x00000a00


	//   ....[6]....
        /*00f8*/ 	.word	0x00000a30


	//   ....[7]....
        /*00fc*/ 	.word	0x00000a40


	//   ....[8]....
        /*0100*/ 	.word	0x00000a70


	//   ....[9]....
        /*0104*/ 	.word	0x00000a80


	//   ....[10]....
        /*0108*/ 	.word	0x00000c90


	//   ....[11]....
        /*010c*/ 	.word	0x000014b0


	//   ....[12]....
        /*0110*/ 	.word	0x000014f0


	//   ....[13]....
        /*0114*/ 	.word	0x00001530


	//   ....[14]....
        /*0118*/ 	.word	0x00001570


	//   ....[15]....
        /*011c*/ 	.word	0x000015b0


	//   ....[16]....
        /*0120*/ 	.word	0x00001600


	//   ....[17]....
        /*0124*/ 	.word	0x00001640


	//   ....[18]....
        /*0128*/ 	.word	0x00001680


	//   ....[19]....
        /*012c*/ 	.word	0x000016c0


	//   ....[20]....
        /*0130*/ 	.word	0x00001700


	//----- nvinfo : EIATTR_EXIT_INSTR_OFFSETS
	.align		4
.L_42:
        /*0134*/ 	.byte	0x04, 0x1c
        /*0136*/ 	.short	(.L_44 - .L_43)


	//   ....[0]....
.L_43:
        /*0138*/ 	.word	0x00001430


	//----- nvinfo : EIATTR_MAX_THREADS
	.align		4
.L_44:
        /*013c*/ 	.byte	0x04, 0x05
        /*013e*/ 	.short	(.L_46 - .L_45)
.L_45:
        /*0140*/ 	.word	0x00000100
        /*0144*/ 	.word	0x00000001
        /*0148*/ 	.word	0x00000001


	//----- nvinfo : EIATTR_CRS_STACK_SIZE
	.align		4
.L_46:
        /*014c*/ 	.byte	0x04, 0x1e
        /*014e*/ 	.short	(.L_48 - .L_47)
.L_47:
        /*0150*/ 	.word	0x00000000
.L_48:


//--------------------- .nv.rel.action            --------------------------
	.section	.nv.rel.action,"",@"SHT_CUDA_RELOCINFO"
	.align	8
	.sectionentsize	8
        /*0000*/ 	.byte	0x73, 0x00, 0x00, 0x00, 0x00, 0x00, 0x00, 0x00, 0x00, 0x00, 0x00, 0x11, 0x25, 0x00, 0x05, 0x36


//--------------------- .nv.constant0.triton__0d1d2d3d4de5de --------------------------
	.section	.nv.constant0.triton__0d1d2d3d4de5de,"a",@progbits
	.align	4
.nv.constant0.triton__0d1d2d3d4de5de:
	.zero		392


//--------------------- .text.triton__0d1d2d3d4de5de --------------------------
	.section	.text.triton__0d1d2d3d4de5de,"ax",@progbits
	.sectionflags	@"SHF_BARRIERS=1"
	.sectioninfo	@"SHI_REGISTERS=72"
	.align	128
        .global         triton__0d1d2d3d4de5de
        .type           triton__0d1d2d3d4de5de,@function
        .size           triton__0d1d2d3d4de5de,(.L_x_10 - triton__0d1d2d3d4de5de)
        .other          triton__0d1d2d3d4de5de,@"STO_CUDA_ENTRY STV_DEFAULT"
triton__0d1d2d3d4de5de:
.text.triton__0d1d2d3d4de5de:
[----:B------:R-:W-:-:S02]  /*0000*/  MOV R1, c[0x0][0x28] ;  /* 0x00000a0000017a02 */ /* 0x000fc40000000f00 */
[----:B------:R-:W0:Y:S01]  /*0010*/  S2R R8, SR_TID.X ;  /* 0x0000000000087919 */ /* 0x000e220000002100 */
[----:B------:R-:W-:Y:S01]  /*0020*/  MOV R4, 0x8 ;  /* 0x0000000800047802 */ /* 0x000fe20000000f00 */
[----:B------:R-:W-:Y:S02]  /*0030*/  ULDC.64 UR4, c[0x0][0x118] ;  /* 0x0000460000047ab9 */ /* 0x000fe40000000a00 */
[----:B------:R-:W1:Y:S01]  /*0040*/  S2R R24, SR_CTAID.X ;  /* 0x0000000000187919 */ /* 0x000e620000002500 */
[----:B0-----:R-:W-:Y:S02]  /*0050*/  SHF.R.U32.HI R0, RZ, 0x6, R8 ;  /* 0x00000006ff007819 */ /* 0x001fe40000011608 */
[----:B-1----:R-:W-:Y:S02]  /*0060*/  SHF.L.U32 R5, R24, 0x3, RZ ;  /* 0x0000000318057819 */ /* 0x002fe400000006ff */
[----:B------:R-:W-:Y:S02]  /*0070*/  SGXT.U32 R0, R0, 0x2 ;  /* 0x000000020000781a */ /* 0x000fe40000000000 */
[----:B------:R-:W-:-:S02]  /*0080*/  SHF.R.S32.HI R7, RZ, 0x1f, R5 ;  /* 0x0000001fff077819 */ /* 0x000fc40000011405 */
[----:B------:R-:W-:-:S04]  /*0090*/  LOP3.LUT R0, R5, R0, RZ, 0xfc, !PT ;  /* 0x0000000005007212 */ /* 0x000fc800078efcff */
[C---:B------:R-:W-:Y:S01]  /*00a0*/  LEA R6, P0, R0.reuse, c[0x0][0x160], 0x3 ;  /* 0x0000580000067a11 */ /* 0x040fe200078018ff */
[----:B------:R-:W-:-:S03]  /*00b0*/  IMAD.WIDE R2, R0, R4, c[0x0][0x160] ;  /* 0x0000580000027625 */ /* 0x000fc600078e0204 */
[----:B------:R-:W-:-:S03]  /*00c0*/  LEA.HI.X R7, R0, c[0x0][0x164], R7, 0x3, P0 ;  /* 0x0000590000077a11 */ /* 0x000fc600000f1c07 */
[----:B------:R-:W2:Y:S04]  /*00d0*/  LDG.E.EL.64 R2, [R2.64] ;  /* 0x0000000402027981 */ /* 0x000ea8000c2e1b00 */
[----:B------:R-:W3:Y:S01]  /*00e0*/  LDG.E.EL.64 R6, [R6.64+0x20] ;  /* 0x0000200406067981 */ /* 0x000ee2000c2e1b00 */
[----:B------:R-:W-:-:S05]  /*00f0*/  LOP3.LUT R5, R5, 0x7, R8, 0xf8, !PT ;  /* 0x0000000705057812 */ /* 0x000fca00078ef808 */
[----:B------:R-:W-:-:S06]  /*0100*/  IMAD.WIDE R4, R5, R4, c[0x0][0x160] ;  /* 0x0000580005047625 */ /* 0x000fcc00078e0204 */
[----:B------:R-:W4:Y:S01]  /*0110*/  LDG.E.EL.64 R4, [R4.64] ;  /* 0x0000000404047981 */ /* 0x000f22000c2e1b00 */
[----:B------:R-:W-:Y:S01]  /*0120*/  LOP3.LUT R0, R8, 0x3f, RZ, 0xc0, !PT ;  /* 0x0000003f08007812 */ /* 0x000fe200078ec0ff */
[----:B------:R-:W-:Y:S01]  /*0130*/  BSSY B7, `(.L_x_2) ;  /* 0x0000071000077945 */ /* 0x000fe20003800000 */
[----:B------:R-:W-:Y:S01]  /*0140*/  IMAD.MOV.U32 R61, RZ, RZ, RZ ;  /* 0x000000ffff3d7224 */ /* 0x000fe200078e00ff */
[----:B------:R-:W-:Y:S01]  /*0150*/  MOV R60, 0xfffffe00 ;  /* 0xfffffe00003c7802 */ /* 0x000fe20000000f00 */
[----:B------:R-:W-:Y:S01]  /*0160*/  CS2R R54, SRZ ;  /* 0x0000000000367805 */ /* 0x000fe2000001ff00 */
[----:B------:R-:W-:Y:S01]  /*0170*/  CS2R R52, SRZ ;  /* 0x0000000000347805 */ /* 0x000fe2000001ff00 */
[----:B------:R-:W-:Y:S01]  /*0180*/  CS2R R46, SRZ ;  /* 0x00000000002e7805 */ /* 0x000fe2000001ff00 */
[----:B------:R-:W-:Y:S01]  /*0190*/  CS2R R44, SRZ ;  /* 0x00000000002c7805 */ /* 0x000fe2000001ff00 */
[----:B------:R-:W-:Y:S01]  /*01a0*/  CS2R R38, SRZ ;  /* 0x0000000000267805 */ /* 0x000fe2000001ff00 */
[----:B------:R-:W-:Y:S01]  /*01b0*/  CS2R R36, SRZ ;  /* 0x0000000000247805 */ /* 0x000fe2000001ff00 */
[----:B------:R-:W-:Y:S01]  /*01c0*/  CS2R R26, SRZ ;  /* 0x00000000001a7805 */ /* 0x000fe2000001ff00 */
[----:B------:R-:W-:-:S02]  /*01d0*/  MOV R25, RZ ;  /* 0x000000ff00197202 */ /* 0x000fc40000000f00 */
[----:B--2---:R-:W-:Y:S02]  /*01e0*/  IADD3 R11, P2, R2, 0x46600, RZ ;  /* 0x00046600020b7810 */ /* 0x004fe40007f5e0ff */
[----:B------:R-:W-:Y:S02]  /*01f0*/  ISETP.GE.AND P1, PT, R3, RZ, PT ;  /* 0x000000ff0300720c */ /* 0x000fe40003f26270 */
[----:B---3--:R-:W-:Y:S02]  /*0200*/  IADD3 R9, P0, R6, 0x46600, RZ ;  /* 0x0004660006097810 */ /* 0x008fe40007f1e0ff */
[----:B------:R-:W-:Y:S02]  /*0210*/  IADD3.X R15, RZ, R3, RZ, P2, !PT ;  /* 0x00000003ff0f7210 */ /* 0x000fe400017fe4ff */
[----:B------:R-:W-:Y:S02]  /*0220*/  ISETP.GE.AND P2, PT, R7, RZ, PT ;  /* 0x000000ff0700720c */ /* 0x000fe40003f46270 */
[----:B------:R-:W-:-:S02]  /*0230*/  IADD3.X R13, RZ, R7, RZ, P0, !PT ;  /* 0x00000007ff0d7210 */ /* 0x000fc400007fe4ff */
[----:B------:R-:W-:Y:S02]  /*0240*/  SEL R8, R11, R2, !P1 ;  /* 0x000000020b087207 */ /* 0x000fe40004800000 */
[----:B------:R-:W-:Y:S01]  /*0250*/  SEL R11, R15, R3, !P1 ;  /* 0x000000030f0b7207 */ /* 0x000fe20004800000 */
[----:B------:R-:W-:Y:S01]  /*0260*/  IMAD.WIDE.U32 R2, R0, 0x20, RZ ;  /* 0x0000002000027825 */ /* 0x000fe200078e00ff */
[----:B------:R-:W-:Y:S02]  /*0270*/  SEL R6, R9, R6, !P2 ;  /* 0x0000000609067207 */ /* 0x000fe40005000000 */
[----:B------:R-:W-:Y:S01]  /*0280*/  SEL R10, R13, R7, !P2 ;  /* 0x000000070d0a7207 */ /* 0x000fe20005000000 */
[----:B------:R-:W-:Y:S01]  /*0290*/  IMAD.WIDE.U32 R8, R8, 0x3800, RZ ;  /* 0x0000380008087825 */ /* 0x000fe200078e00ff */
[----:B----4-:R-:W-:Y:S02]  /*02a0*/  IADD3 R17, P1, R4, 0x46600, RZ ;  /* 0x0004660004117810 */ /* 0x010fe40007f3e0ff */
[----:B------:R-:W-:Y:S01]  /*02b0*/  ISETP.GE.AND P0, PT, R5, RZ, PT ;  /* 0x000000ff0500720c */ /* 0x000fe20003f06270 */
[----:B------:R-:W-:Y:S01]  /*02c0*/  IMAD R19, R11, 0x3800, RZ ;  /* 0x000038000b137824 */ /* 0x000fe200078e02ff */
[----:B------:R-:W-:Y:S01]  /*02d0*/  LOP3.LUT R22, R8, R2, RZ, 0xfc, !PT ;  /* 0x0000000208167212 */ /* 0x000fe200078efcff */
[----:B------:R-:W-:Y:S01]  /*02e0*/  IMAD.WIDE.U32 R6, R6, 0x3800, RZ ;  /* 0x0000380006067825 */ /* 0x000fe200078e00ff */
[----:B------:R-:W-:-:S02]  /*02f0*/  SEL R17, R17, R4, !P0 ;  /* 0x0000000411117207 */ /* 0x000fc40004000000 */
[----:B------:R-:W-:Y:S01]  /*0300*/  IADD3 R19, R9, R19, RZ ;  /* 0x0000001309137210 */ /* 0x000fe20007ffe0ff */
[----:B------:R-:W-:Y:S01]  /*0310*/  IMAD R11, R10, 0x3800, RZ ;  /* 0x000038000a0b7824 */ /* 0x000fe200078e02ff */
[----:B------:R-:W-:Y:S02]  /*0320*/  LOP3.LUT R18, R6, R2, RZ, 0xfc, !PT ;  /* 0x0000000206127212 */ /* 0x000fe400078efcff */
[----:B------:R-:W-:Y:S02]  /*0330*/  LOP3.LUT R19, R19, R3, RZ, 0xfc, !PT ;  /* 0x0000000313137212 */ /* 0x000fe400078efcff */
[----:B------:R-:W-:Y:S02]  /*0340*/  IADD3 R2, R7, R11, RZ ;  /* 0x0000000b07027210 */ /* 0x000fe40007ffe0ff */
[----:B------:R-:W-:Y:S02]  /*0350*/  IADD3.X R7, RZ, R5, RZ, P1, !PT ;  /* 0x00000005ff077210 */ /* 0x000fe40000ffe4ff */
[----:B------:R-:W-:-:S02]  /*0360*/  LOP3.LUT R2, R2, R3, RZ, 0xfc, !PT ;  /* 0x0000000302027212 */ /* 0x000fc400078efcff */
[----:B------:R-:W-:Y:S02]  /*0370*/  SEL R16, R7, R5, !P0 ;  /* 0x0000000507107207 */ /* 0x000fe40004000000 */
[----:B------:R-:W-:Y:S02]  /*0380*/  IADD3 R22, P1, R22, c[0x0][0x168], RZ ;  /* 0x00005a0016167a10 */ /* 0x000fe40007f3e0ff */
[----:B------:R-:W-:Y:S02]  /*0390*/  IADD3 R18, P0, R18, c[0x0][0x168], RZ ;  /* 0x00005a0012127a10 */ /* 0x000fe40007f1e0ff */
[----:B------:R-:W-:Y:S02]  /*03a0*/  IADD3.X R19, R19, c[0x0][0x16c], RZ, P1, !PT ;  /* 0x00005b0013137a10 */ /* 0x000fe40000ffe4ff */
[----:B------:R-:W-:Y:S02]  /*03b0*/  IADD3.X R2, R2, c[0x0][0x16c], RZ, P0, !PT ;  /* 0x00005b0002027a10 */ /* 0x000fe400007fe4ff */
[----:B------:R-:W-:-:S02]  /*03c0*/  MOV R68, R22 ;  /* 0x0000001600447202 */ /* 0x000fc40000000f00 */
[----:B------:R-:W-:Y:S02]  /*03d0*/  MOV R69, R19 ;  /* 0x0000001300457202 */ /* 0x000fe40000000f00 */
[----:B------:R-:W-:Y:S02]  /*03e0*/  MOV R62, R18 ;  /* 0x00000012003e7202 */ /* 0x000fe40000000f00 */
[----:B------:R-:W-:-:S02]  /*03f0*/  MOV R63, R2 ;  /* 0x00000002003f7202 */ /* 0x000fc40000000f00 */
.L_x_4:
[----:B------:R-:W-:Y:S01]  /*0400*/  ISETP.GE.U32.AND P0, PT, R17, 0x46600, PT ;  /* 0x000466001100780c */ /* 0x000fe20003f06070 */
[----:B------:R-:W-:Y:S03]  /*0410*/  BSSY B6, `(.L_x_3) ;  /* 0x0000016000067945 */ /* 0x000fe60003800000 */
[----:B------:R-:W-:-:S04]  /*0420*/  ISETP.GE.U32.AND.EX P1, PT, R16, RZ, PT, P0 ;  /* 0x000000ff1000720c */ /* 0x000fc80003f26100 */
[----:B------:R-:W-:-:S09]  /*0430*/  P2R R23, PR, RZ, 0x2 ;  /* 0x00000002ff177803 */ /* 0x000fd20000000000 */
[----:B------:R-:W-:Y:S05]  /*0440*/  @!P1 BRA `(.L_x_0) ;  /* 0x0000012000009947 */ /* 0x000fea0003800000 */
[----:B------:R-:W-:Y:S01]  /*0450*/  UMOV UR8, 32@lo(assertMessage_0) ;  /* 0x0000000000087882 */ /* 0x000fe20000000000 */
[----:B------:R-:W-:Y:S01]  /*0460*/  MOV R8, 0x373 ;  /* 0x0000037300087802 */ /* 0x000fe20000000f00 */
[----:B------:R-:W-:Y:S01]  /*0470*/  UMOV UR9, 32@hi(assertMessage_0) ;  /* 0x0000000000097882 */ /* 0x000fe20000000000 */
[----:B------:R-:W-:Y:S01]  /*0480*/  IMAD.MOV.U32 R12, RZ, RZ, 0x1 ;  /* 0x00000001ff0c7424 */ /* 0x000fe200078e00ff */
[----:B------:R-:W-:Y:S01]  /*0490*/  UMOV UR6, 32@lo(assertFile_0) ;  /* 0x0000000000067882 */ /* 0x000fe20000000000 */
[----:B------:R-:W-:Y:S01]  /*04a0*/  MOV R13, RZ ;  /* 0x000000ff000d7202 */ /* 0x000fe20000000f00 */
[----:B------:R-:W-:Y:S01]  /*04b0*/  UMOV UR7, 32@hi(assertFile_0) ;  /* 0x0000000000077882 */ /* 0x000fe20000000000 */
[----:B------:R-:W-:Y:S01]  /*04c0*/  MOV R4, UR8 ;  /* 0x0000000800047c02 */ /* 0x000fe20008000f00 */
[----:B------:R-:W-:Y:S01]  /*04d0*/  UMOV UR4, 32@lo(assertFunc_0) ;  /* 0x0000000000047882 */ /* 0x000fe20000000000 */
[----:B------:R-:W-:Y:S01]  /*04e0*/  MOV R5, UR9 ;  /* 0x0000000900057c02 */ /* 0x000fe20008000f00 */
[----:B------:R-:W-:Y:S01]  /*04f0*/  UMOV UR5, 32@hi(assertFunc_0) ;  /* 0x0000000000057882 */ /* 0x000fe20000000000 */
[----:B------:R-:W-:-:S02]  /*0500*/  MOV R6, UR6 ;  /* 0x0000000600067c02 */ /* 0x000fc40008000f00 */
[----:B------:R-:W-:Y:S02]  /*0510*/  MOV R7, UR7 ;  /* 0x0000000700077c02 */ /* 0x000fe40008000f00 */
[----:B------:R-:W-:Y:S02]  /*0520*/  MOV R10, UR4 ;  /* 0x00000004000a7c02 */ /* 0x000fe40008000f00 */
[----:B------:R-:W-:Y:S02]  /*0530*/  MOV R11, UR5 ;  /* 0x00000005000b7c02 */ /* 0x000fe40008000f00 */
[----:B------:R-:W-:Y:S02]  /*0540*/  MOV R20, 32@lo((triton__0d1d2d3d4de5de + .L_x_0@srel)) ;  /* 0x0000000000147802 */ /* 0x000fe40000000f00 */
[----:B------:R-:W-:-:S04]  /*0550*/  MOV R21, 32@hi((triton__0d1d2d3d4de5de + .L_x_0@srel)) ;  /* 0x0000000000157802 */ /* 0x000fc80000000f00 */
[----:B------:R-:W-:Y:S05]  /*0560*/  CALL.ABS.NOINC `(__assertfail) ;  /* 0x0000000000007943 */ /* 0x000fea0003c00000 */
.L_x_0:
[----:B------:R-:W-:Y:S05]  /*0570*/  BSYNC B6 ;  /* 0x0000000000067941 */ /* 0x000fea0003800000 */
.L_x_3:
[----:B------:R-:W-:Y:S02]  /*0580*/  ULDC.64 UR4, c[0x0][0x118] ;  /* 0x0000460000047ab9 */ /* 0x000fe40000000a00 */
[----:B------:R0:W2:Y:S04]  /*0590*/  LDG.E.EL.128 R4, [R68.64] ;  /* 0x0000000444047981 */ /* 0x0000a8000c2e1d00 */
[----:B------:R0:W3:Y:S04]  /*05a0*/  LDG.E.EL.128 R8, [R68.64+0x10] ;  /* 0x0000100444087981 */ /* 0x0000e8000c2e1d00 */
[----:B------:R1:W4:Y:S04]  /*05b0*/  LDG.E.EL.128 R12, [R62.64] ;  /* 0x000000043e0c7981 */ /* 0x000328000c2e1d00 */
[----:B------:R1:W5:Y:S01]  /*05c0*/  LDG.E.EL.128 R28, [R62.64+0x10] ;  /* 0x000010043e1c7981 */ /* 0x000362000c2e1d00 */
[----:B------:R-:W-:-:S02]  /*05d0*/  IADD3 R60, R60, 0x200, RZ ;  /* 0x000002003c3c7810 */ /* 0x000fc40007ffe0ff */
[----:B-1----:R-:W-:-:S05]  /*05e0*/  IADD3 R62, P0, R62, 0x800, RZ ;  /* 0x000008003e3e7810 */ /* 0x002fca0007f1e0ff */
[----:B------:R-:W-:Y:S01]  /*05f0*/  IMAD.X R63, RZ, RZ, R63, P0 ;  /* 0x000000ffff3f7224 */ /* 0x000fe200000e063f */
[----:B0-----:R-:W-:-:S04]  /*0600*/  IADD3 R68, P0, R68, 0x800, RZ ;  /* 0x0000080044447810 */ /* 0x001fc80007f1e0ff */
[----:B------:R-:W-:Y:S02]  /*0610*/  IADD3.X R69, RZ, R69, RZ, P0, !PT ;  /* 0x00000045ff457210 */ /* 0x000fe400007fe4ff */
[----:B------:R-:W-:Y:S01]  /*0620*/  ISETP.GE.U32.AND P0, PT, R60, 0xc00, PT ;  /* 0x00000c003c00780c */ /* 0x000fe20003f06070 */
[----:B--2---:R-:W-:Y:S01]  /*0630*/  FMUL R0, R7, 59.866519927978515625 ;  /* 0x426f775107007820 */ /* 0x004fe20000400000 */
[----:B------:R-:W-:Y:S01]  /*0640*/  FMUL R3, R6, 59.866519927978515625 ;  /* 0x426f775106037820 */ /* 0x000fe20000400000 */
[----:B------:R-:W-:Y:S02]  /*0650*/  FMUL R4, R4, 59.866519927978515625 ;  /* 0x426f775104047820 */ /* 0x000fe40000400000 */
[----:B------:R-:W-:Y:S01]  /*0660*/  FFMA R53, R0, R0, R53 ;  /* 0x0000000000357223 */ /* 0x000fe20000000035 */
[----:B------:R-:W-:Y:S01]  /*0670*/  FFMA R54, R3, R3, R54 ;  /* 0x0000000303367223 */ /* 0x000fe20000000036 */
[----:B------:R-:W-:Y:S01]  /*0680*/  FMUL R0, R5, 59.866519927978515625 ;  /* 0x426f775105007820 */ /* 0x000fe20000400000 */
[----:B---3--:R-:W-:Y:S01]  /*0690*/  FMUL R3, R8, 59.866519927978515625 ;  /* 0x426f775108037820 */ /* 0x008fe20000400000 */
[----:B------:R-:W-:Y:S01]  /*06a0*/  FFMA R61, R4, R4, R61 ;  /* 0x00000004043d7223 */ /* 0x000fe2000000003d */
[----:B------:R-:W-:Y:S01]  /*06b0*/  FMUL R4, R9, 59.866519927978515625 ;  /* 0x426f775109047820 */ /* 0x000fe20000400000 */
[----:B------:R-:W-:Y:S01]  /*06c0*/  FFMA R55, R0, R0, R55 ;  /* 0x0000000000377223 */ /* 0x000fe20000000037 */
[----:B------:R-:W-:Y:S01]  /*06d0*/  FFMA R52, R3, R3, R52 ;  /* 0x0000000303347223 */ /* 0x000fe20000000034 */
[----:B------:R-:W-:Y:S01]  /*06e0*/  FMUL R3, R10, 59.866519927978515625 ;  /* 0x426f77510a037820 */ /* 0x000fe20000400000 */
[----:B------:R-:W-:Y:S01]  /*06f0*/  FMUL R0, R11, 59.866519927978515625 ;  /* 0x426f77510b007820 */ /* 0x000fe20000400000 */
[----:B------:R-:W-:Y:S01]  /*0700*/  FFMA R47, R4, R4, R47 ;  /* 0x00000004042f7223 */ /* 0x000fe2000000002f */
[----:B----4-:R-:W-:Y:S01]  /*0710*/  FMUL R5, R12, 59.866519927978515625 ;  /* 0x426f77510c057820 */ /* 0x010fe20000400000 */
[----:B------:R-:W-:Y:S01]  /*0720*/  FFMA R46, R3, R3, R46 ;  /* 0x00000003032e7223 */ /* 0x000fe2000000002e */
[----:B------:R-:W-:Y:S01]  /*0730*/  FFMA R45, R0, R0, R45 ;  /* 0x00000000002d7223 */ /* 0x000fe2000000002d */
[----:B------:R-:W-:Y:S01]  /*0740*/  FMUL R4, R13, 59.866519927978515625 ;  /* 0x426f77510d047820 */ /* 0x000fe20000400000 */
[----:B------:R-:W-:Y:S01]  /*0750*/  FMUL R3, R14, 59.866519927978515625 ;  /* 0x426f77510e037820 */ /* 0x000fe20000400000 */
[----:B------:R-:W-:Y:S01]  /*0760*/  FMUL R0, R15, 59.866519927978515625 ;  /* 0x426f77510f007820 */ /* 0x000fe20000400000 */
[----:B------:R-:W-:Y:S01]  /*0770*/  FFMA R44, R5, R5, R44 ;  /* 0x00000005052c7223 */ /* 0x000fe2000000002c */
[----:B------:R-:W-:Y:S01]  /*0780*/  FFMA R39, R4, R4, R39 ;  /* 0x0000000404277223 */ /* 0x000fe20000000027 */
[----:B------:R-:W-:Y:S01]  /*0790*/  FFMA R38, R3, R3, R38 ;  /* 0x0000000303267223 */ /* 0x000fe20000000026 */
[----:B------:R-:W-:Y:S01]  /*07a0*/  FFMA R37, R0, R0, R37 ;  /* 0x0000000000257223 */ /* 0x000fe20000000025 */
[----:B-----5:R-:W-:Y:S01]  /*07b0*/  FMUL R5, R28, 59.866519927978515625 ;  /* 0x426f77511c057820 */ /* 0x020fe20000400000 */
[----:B------:R-:W-:Y:S01]  /*07c0*/  FMUL R4, R29, 59.866519927978515625 ;  /* 0x426f77511d047820 */ /* 0x000fe20000400000 */
[----:B------:R-:W-:Y:S01]  /*07d0*/  FMUL R3, R30, 59.866519927978515625 ;  /* 0x426f77511e037820 */ /* 0x000fe20000400000 */
[----:B------:R-:W-:Y:S01]  /*07e0*/  FMUL R0, R31, 59.866519927978515625 ;  /* 0x426f77511f007820 */ /* 0x000fe20000400000 */
[----:B------:R-:W-:Y:S01]  /*07f0*/  FFMA R36, R5, R5, R36 ;  /* 0x0000000505247223 */ /* 0x000fe20000000024 */
[----:B------:R-:W-:Y:S01]  /*0800*/  FFMA R27, R4, R4, R27 ;  /* 0x00000004041b7223 */ /* 0x000fe2000000001b */
[----:B------:R-:W-:Y:S01]  /*0810*/  FFMA R26, R3, R3, R26 ;  /* 0x00000003031a7223 */ /* 0x000fe2000000001a */
[----:B------:R-:W-:Y:S01]  /*0820*/  FFMA R25, R0, R0, R25 ;  /* 0x0000000000197223 */ /* 0x000fe20000000019 */
[----:B------:R-:W-:Y:S05]  /*0830*/  @!P0 BRA `(.L_x_4) ;  /* 0xfffffbc000008947 */ /* 0x000fea000383ffff */
[----:B------:R-:W-:Y:S05]  /*0840*/  BSYNC B7 ;  /* 0x0000000000077941 */ /* 0x000fea0003800000 */
.L_x_2:
[----:B------:R-:W0:Y:S01]  /*0850*/  S2R R0, SR_TID.X ;  /* 0x0000000000007919 */ /* 0x000e220000002100 */
[----:B------:R-:W-:Y:S01]  /*0860*/  FADD R55, R61, R55 ;  /* 0x000000373d377221 */ /* 0x000fe20000000000 */
[----:B------:R-:W-:-:S03]  /*0870*/  FADD R39, R44, R39 ;  /* 0x000000272c277221 */ /* 0x000fc60000000000 */
        /* <DEDUP_REMOVED lines=9> */
[----:B------:R-:W-:Y:S01]  /*0910*/  FADD R4, R26, R27 ;  /* 0x0000001b1a047221 */ /* 0x000fe20000000000 */
[----:B0-----:R-:W-:Y:S02]  /*0920*/  SHF.L.U32 R3, R0, 0x1, RZ ;  /* 0x0000000100037819 */ /* 0x001fe400000006ff */
[----:B------:R-:W-:Y:S01]  /*0930*/  FADD R10, R45, R46 ;  /* 0x0000002e2d0a7221 */ /* 0x000fe20000000000 */
[----:B------:R-:W-:Y:S01]  /*0940*/  FADD R12, R25, R4 ;  /* 0x00000004190c7221 */ /* 0x000fe20000000000 */
[----:B------:R-:W-:Y:S01]  /*0950*/  LOP3.LUT R26, R3, 0x1fe, RZ, 0xc0, !PT ;  /* 0x000001fe031a7812 */ /* 0x000fe200078ec0ff */
[----:B------:R-:W-:Y:S05]  /*0960*/  BRA.DIV ~URZ, `(.L_x_5) ;  /* 0x00000b027f007947 */ /* 0x000fea000b800000 */
[----:B------:R-:W0:Y:S04]  /*0970*/  SHFL.BFLY PT, R3, R10, 0x10, 0x1f ;  /* 0x0e001f000a037f89 */ /* 0x000e2800000e0000 */
[----:B------:R-:W1:Y:S01]  /*0980*/  SHFL.BFLY PT, R5, R12, 0x10, 0x1f ;  /* 0x0e001f000c057f89 */ /* 0x000e6200000e0000 */
[----:B0-----:R-:W-:Y:S01]  /*0990*/  FADD R3, R10, R3 ;  /* 0x000000030a037221 */ /* 0x001fe20000000000 */
[----:B-1----:R-:W-:-:S04]  /*09a0*/  FADD R7, R12, R5 ;  /* 0x000000050c077221 */ /* 0x002fc80000000000 */
        /* <DEDUP_REMOVED lines=13> */
[----:B------:R1:W2:Y:S01]  /*0a80*/  SHFL.BFLY PT, R7, R10, 0x1, 0x1f ;  /* 0x0c201f000a077f89 */ /* 0x0002a200000e0000 */
[----:B0-----:R-:W-:-:S03]  /*0a90*/  FADD R3, R6, R3 ;  /* 0x0000000306037221 */ /* 0x001fc60000000000 */
.L_x_8:
[----:B-1----:R-:W-:Y:S01]  /*0aa0*/  SHF.R.U32.HI R11, RZ, 0x6, R0 ;  /* 0x00000006ff0b7819 */ /* 0x002fe20000011600 */
[----:B0-2---:R-:W-:Y:S01]  /*0ab0*/  FADD R10, R7, R10 ;  /* 0x0000000a070a7221 */ /* 0x005fe20000000000 */
[----:B------:R-:W-:Y:S01]  /*0ac0*/  SHF.R.U32.HI R4, RZ, 0x3, R0 ;  /* 0x00000003ff047819 */ /* 0x000fe20000011600 */
[----:B------:R-:W-:Y:S01]  /*0ad0*/  WARPSYNC 0xffffffff ;  /* 0xffffffff00007948 */ /* 0x000fe20003800000 */
[----:B------:R-:W-:Y:S02]  /*0ae0*/  SGXT.U32 R11, R11, 0x2 ;  /* 0x000000020b0b781a */ /* 0x000fe40000000000 */
[----:B------:R-:W-:-:S02]  /*0af0*/  LOP3.LUT P0, RZ, R0, 0x1f, RZ, 0xc0, !PT ;  /* 0x0000001f00ff7812 */ /* 0x000fc4000780c0ff */
[C---:B------:R-:W-:Y:S02]  /*0b00*/  LOP3.LUT R12, R11.reuse, 0x4, RZ, 0xfc, !PT ;  /* 0x000000040b0c7812 */ /* 0x040fe400078efcff */
[----:B------:R-:W-:Y:S02]  /*0b10*/  LOP3.LUT R4, R4, 0x4, RZ, 0xc0, !PT ;  /* 0x0000000404047812 */ /* 0x000fe400078ec0ff */
[----:B------:R-:W-:Y:S01]  /*0b20*/  SHF.L.U32 R5, R11, 0x3, RZ ;  /* 0x000000030b057819 */ /* 0x000fe200000006ff */
[----:B------:R-:W-:Y:S01]  /*0b30*/  IMAD.SHL.U32 R9, R12, 0x8, RZ ;  /* 0x000000080c097824 */ /* 0x000fe200078e00ff */
[----:B------:R-:W-:Y:S02]  /*0b40*/  SHF.L.U32 R25, R0, 0x3, RZ ;  /* 0x0000000300197819 */ /* 0x000fe400000006ff */
[-C--:B------:R-:W-:Y:S02]  /*0b50*/  LOP3.LUT R6, R5, R4.reuse, RZ, 0xfc, !PT ;  /* 0x0000000405067212 */ /* 0x080fe400078efcff */
[----:B------:R-:W-:-:S02]  /*0b60*/  LOP3.LUT R9, R9, R4, RZ, 0xfc, !PT ;  /* 0x0000000409097212 */ /* 0x000fc400078efcff */
[----:B------:R-:W-:Y:S01]  /*0b70*/  LOP3.LUT R25, R25, 0x1f8, RZ, 0xc0, !PT ;  /* 0x000001f819197812 */ /* 0x000fe200078ec0ff */
[----:B------:R0:W-:Y:S04]  /*0b80*/  @!P0 STS [R6], R3 ;  /* 0x0000000306008388 */ /* 0x0001e80000000800 */
[----:B------:R0:W-:Y:S02]  /*0b90*/  @!P0 STS [R9], R10 ;  /* 0x0000000a09008388 */ /* 0x0001e40000000800 */
[C---:B------:R-:W-:Y:S01]  /*0ba0*/  ISETP.GE.AND P0, PT, R0.reuse, 0x10, PT ;  /* 0x000000100000780c */ /* 0x040fe20003f06270 */
[----:B------:R-:W-:Y:S06]  /*0bb0*/  BAR.SYNC 0x0 ;  /* 0x0000000000007b1d */ /* 0x000fec0000000000 */
[----:B------:R-:W-:Y:S01]  /*0bc0*/  LOP3.LUT R5, R0, 0x1, RZ, 0xc0, !PT ;  /* 0x0000000100057812 */ /* 0x000fe200078ec0ff */
[----:B------:R-:W-:Y:S01]  /*0bd0*/  UMOV UR36, URZ ;  /* 0x0000003f00247c82 */ /* 0x000fe20008000000 */
[----:B------:R-:W-:Y:S01]  /*0be0*/  MOV R7, 0x39924925 ;  /* 0x3992492500077802 */ /* 0x000fe20000000f00 */
[----:B------:R-:W-:Y:S01]  /*0bf0*/  UMOV UR37, URZ ;  /* 0x0000003f00257c82 */ /* 0x000fe20008000000 */
[----:B------:R-:W-:-:S02]  /*0c00*/  LEA R8, R24, R11, 0x3 ;  /* 0x0000000b18087211 */ /* 0x000fc400078e18ff */
[----:B0-----:R-:W0:Y:S01]  /*0c10*/  @!P0 LDS R3, [R0.X4] ;  /* 0x0000000000038984 */ /* 0x001e220000004800 */
[----:B------:R-:W-:Y:S02]  /*0c20*/  ISETP.NE.U32.AND P0, PT, R5, 0x1, PT ;  /* 0x000000010500780c */ /* 0x000fe40003f05070 */
[----:B------:R-:W-:Y:S01]  /*0c30*/  LOP3.LUT R46, R0, 0xff, RZ, 0xc0, !PT ;  /* 0x000000ff002e7812 */ /* 0x000fe200078ec0ff */
[----:B------:R-:W-:Y:S01]  /*0c40*/  IMAD R45, R8, 0xe00, R25 ;  /* 0x00000e00082d7824 */ /* 0x000fe200078e0219 */
[----:B------:R-:W-:Y:S02]  /*0c50*/  ISETP.LT.AND P0, PT, R0, 0x10, P0 ;  /* 0x000000100000780c */ /* 0x000fe40000701270 */
[----:B------:R-:W-:Y:S02]  /*0c60*/  MOV R47, 0x8 ;  /* 0x00000008002f7802 */ /* 0x000fe40000000f00 */
[----:B------:R-:W-:-:S03]  /*0c70*/  MOV R24, 0xfffffe00 ;  /* 0xfffffe0000187802 */ /* 0x000fc60000000f00 */
[----:B------:R-:W-:Y:S01]  /*0c80*/  IMAD.WIDE.U32 R46, R46, R47, c[0x0][0x170] ;  /* 0x00005c002e2e7625 */ /* 0x000fe200078e002f */
[----:B0-----:R-:W0:Y:S02]  /*0c90*/  SHFL.BFLY PT, R4, R3, 0x1, 0x1f ;  /* 0x0c201f0003047f89 */ /* 0x001e2400000e0000 */
[----:B0-----:R-:W-:-:S05]  /*0ca0*/  FADD R5, R3, R4 ;  /* 0x0000000403057221 */ /* 0x001fca0000000000 */
[----:B------:R-:W-:Y:S04]  /*0cb0*/  @P0 STS [R0.X4], R5 ;  /* 0x0000000500000388 */ /* 0x000fe80000004800 */
[----:B------:R-:W-:Y:S06]  /*0cc0*/  BAR.SYNC 0x0 ;  /* 0x0000000000007b1d */ /* 0x000fec0000000000 */
[----:B------:R-:W0:Y:S04]  /*0cd0*/  LDS R6, [R12.X8] ;  /* 0x000000000c067984 */ /* 0x000e280000008800 */
[----:B------:R-:W1:Y:S01]  /*0ce0*/  LDS R4, [R11.X8] ;  /* 0x000000000b047984 */ /* 0x000e620000008800 */
[-C--:B0-----:R-:W-:Y:S01]  /*0cf0*/  FFMA R6, R6, R7.reuse, 9.9999997473787516356e-06 ;  /* 0x3727c5ac06067423 */ /* 0x081fe20000000007 */
[----:B-1----:R-:W-:-:S03]  /*0d00*/  FFMA R4, R4, R7, 9.9999997473787516356e-06 ;  /* 0x3727c5ac04047423 */ /* 0x002fc60000000007 */
[----:B------:R0:W1:Y:S08]  /*0d10*/  MUFU.RSQ R27, R6 ;  /* 0x00000006001b7308 */ /* 0x0000700000001400 */
[----:B------:R0:W2:Y:S02]  /*0d20*/  MUFU.RSQ R44, R4 ;  /* 0x00000004002c7308 */ /* 0x0000a40000001400 */
.L_x_7:
[----:B------:R-:W-:Y:S01]  /*0d30*/  ISETP.NE.AND P1, PT, R23, RZ, PT ;  /* 0x000000ff1700720c */ /* 0x000fe20003f25270 */
[----:B------:R-:W-:Y:S01]  /*0d40*/  ULDC.64 UR4, c[0x0][0x118] ;  /* 0x0000460000047ab9 */ /* 0x000fe20000000a00 */
[----:B------:R-:W-:-:S04]  /*0d50*/  IADD3 R16, P0, R46, UR36, RZ ;  /* 0x000000242e107c10 */ /* 0x000fc8000ff1e0ff */
[----:B------:R-:W-:Y:S01]  /*0d60*/  IADD3.X R17, R47, UR37, RZ, P0, !PT ;  /* 0x000000252f117c10 */ /* 0x000fe200087fe4ff */
[----:B------:R-:W-:Y:S05]  /*0d70*/  BSSY B6, `(.L_x_6) ;  /* 0x0000015000067945 */ /* 0x000fea0003800000 */
[----:B------:R-:W5:Y:S01]  /*0d80*/  LDG.E.EL.64 R16, [R16.64] ;  /* 0x0000000410107981 */ /* 0x000f62000c2e1b00 */
[----:B0-----:R-:W-:Y:S05]  /*0d90*/  @!P1 BRA `(.L_x_1) ;  /* 0x0000012000009947 */ /* 0x001fea0003800000 */
[----:B------:R-:W-:Y:S01]  /*0da0*/  UMOV UR8, 32@lo(assertMessage_1) ;  /* 0x0000000000087882 */ /* 0x000fe20000000000 */
[----:B------:R-:W-:Y:S01]  /*0db0*/  MOV R8, 0x373 ;  /* 0x0000037300087802 */ /* 0x000fe20000000f00 */
[----:B------:R-:W-:Y:S01]  /*0dc0*/  UMOV UR9, 32@hi(assertMessage_1) ;  /* 0x0000000000097882 */ /* 0x000fe20000000000 */
[----:B------:R-:W-:Y:S01]  /*0dd0*/  MOV R12, 0x1 ;  /* 0x00000001000c7802 */ /* 0x000fe20000000f00 */
[----:B------:R-:W-:Y:S01]  /*0de0*/  UMOV UR6, 32@lo(assertFile_1) ;  /* 0x0000000000067882 */ /* 0x000fe20000000000 */
[----:B------:R-:W-:Y:S01]  /*0df0*/  MOV R13, RZ ;  /* 0x000000ff000d7202 */ /* 0x000fe20000000f00 */
[----:B------:R-:W-:Y:S01]  /*0e00*/  UMOV UR7, 32@hi(assertFile_1) ;  /* 0x0000000000077882 */ /* 0x000fe20000000000 */
[----:B0-----:R-:W-:Y:S01]  /*0e10*/  IMAD.U32 R4, RZ, RZ, UR8 ;  /* 0x00000008ff047e24 */ /* 0x001fe2000f8e00ff */
[----:B------:R-:W-:Y:S01]  /*0e20*/  UMOV UR4, 32@lo(assertFunc_1) ;  /* 0x0000000000047882 */ /* 0x000fe20000000000 */
[----:B------:R-:W-:Y:S01]  /*0e30*/  MOV R5, UR9 ;  /* 0x0000000900057c02 */ /* 0x000fe20008000f00 */
[----:B------:R-:W-:Y:S01]  /*0e40*/  UMOV UR5, 32@hi(assertFunc_1) ;  /* 0x0000000000057882 */ /* 0x000fe20000000000 */
[----:B------:R-:W-:-:S02]  /*0e50*/  MOV R6, UR6 ;  /* 0x0000000600067c02 */ /* 0x000fc40008000f00 */
[----:B------:R-:W-:Y:S02]  /*0e60*/  MOV R7, UR7 ;  /* 0x0000000700077c02 */ /* 0x000fe40008000f00 */
[----:B------:R-:W-:Y:S02]  /*0e70*/  MOV R10, UR4 ;  /* 0x00000004000a7c02 */ /* 0x000fe40008000f00 */
[----:B------:R-:W-:Y:S02]  /*0e80*/  MOV R11, UR5 ;  /* 0x00000005000b7c02 */ /* 0x000fe40008000f00 */
[----:B------:R-:W-:Y:S02]  /*0e90*/  MOV R20, 32@lo((triton__0d1d2d3d4de5de + .L_x_1@srel)) ;  /* 0x0000000000147802 */ /* 0x000fe40000000f00 */
[----:B------:R-:W-:-:S04]  /*0ea0*/  MOV R21, 32@hi((triton__0d1d2d3d4de5de + .L_x_1@srel)) ;  /* 0x0000000000157802 */ /* 0x000fc80000000f00 */
[----:B-12--5:R-:W-:Y:S05]  /*0eb0*/  CALL.ABS.NOINC `(__assertfail) ;  /* 0x0000000000007943 */ /* 0x026fea0003c00000 */
.L_x_1:
[----:B------:R-:W-:Y:S05]  /*0ec0*/  BSYNC B6 ;  /* 0x0000000000067941 */ /* 0x000fea0003800000 */
.L_x_6:
[----:B------:R-:W-:Y:S01]  /*0ed0*/  IADD3 R20, P0, R22, UR36, RZ ;  /* 0x0000002416147c10 */ /* 0x000fe2000ff1e0ff */
[----:B------:R-:W-:-:S03]  /*0ee0*/  ULDC.64 UR4, c[0x0][0x118] ;  /* 0x0000460000047ab9 */ /* 0x000fc60000000a00 */
[----:B------:R-:W-:Y:S02]  /*0ef0*/  IADD3.X R21, R19, UR37, RZ, P0, !PT ;  /* 0x0000002513157c10 */ /* 0x000fe400087fe4ff */
[----:B------:R-:W-:-:S03]  /*0f00*/  IADD3 R40, P0, R18, UR36, RZ ;  /* 0x0000002412287c10 */ /* 0x000fc6000ff1e0ff */
[----:B------:R-:W3:Y:S01]  /*0f10*/  LDG.E.EF.128 R28, [R20.64] ;  /* 0x00000004141c7981 */ /* 0x000ee2000c0e1d00 */
[----:B------:R-:W-:-:S03]  /*0f20*/  IADD3.X R41, R2, UR37, RZ, P0, !PT ;  /* 0x0000002502297c10 */ /* 0x000fc600087fe4ff */
[----:B------:R3:W4:Y:S04]  /*0f30*/  LDG.E.EF.128 R12, [R20.64+0x10] ;  /* 0x00001004140c7981 */ /* 0x000728000c0e1d00 */
[----:B--2---:R0:W2:Y:S04]  /*0f40*/  LDG.E.EF.128 R8, [R40.64] ;  /* 0x0000000428087981 */ /* 0x0040a8000c0e1d00 */
[----:B0-----:R0:W2:Y:S01]  /*0f50*/  LDG.E.EF.128 R4, [R40.64+0x10] ;  /* 0x0000100428047981 */ /* 0x0010a2000c0e1d00 */
[----:B-----5:R-:W-:Y:S01]  /*0f60*/  FADD R42, R16, 1 ;  /* 0x3f800000102a7421 */ /* 0x020fe20000000000 */
[----:B------:R-:W-:Y:S01]  /*0f70*/  FADD R43, R17, 1 ;  /* 0x3f800000112b7421 */ /* 0x000fe20000000000 */
[----:B------:R-:W-:Y:S01]  /*0f80*/  WARPSYNC 0xffffffff ;  /* 0xffffffff00007948 */ /* 0x000fe20003800000 */
[----:B------:R-:W-:Y:S06]  /*0f90*/  BAR.SYNC 0x0 ;  /* 0x0000000000007b1d */ /* 0x000fec0000000000 */
[----:B------:R-:W-:Y:S01]  /*0fa0*/  STS.64 [R26.X4], R42 ;  /* 0x0000002a1a007388 */ /* 0x000fe20000004a00 */
[----:B------:R-:W-:-:S03]  /*0fb0*/  ULDC.64 UR4, c[0x0][0x118] ;  /* 0x0000460000047ab9 */ /* 0x000fc60000000a00 */
[----:B------:R-:W-:Y:S06]  /*0fc0*/  BAR.SYNC 0x0 ;  /* 0x0000000000007b1d */ /* 0x000fec0000000000 */
[----:B------:R-:W1:Y:S04]  /*0fd0*/  LDS.128 R32, [R25.X4] ;  /* 0x0000000019207984 */ /* 0x000e680000004c00 */
[----:B------:R-:W0:Y:S01]  /*0fe0*/  LDS.128 R36, [R25.X4+0x10] ;  /* 0x0000100019247984 */ /* 0x000e220000004c00 */
[----:B---3--:R-:W-:Y:S01]  /*0ff0*/  FMUL R21, R28, 59.866519927978515625 ;  /* 0x426f77511c157820 */ /* 0x008fe20000400000 */
[----:B------:R-:W-:Y:S01]  /*1000*/  FMUL R29, R29, 59.866519927978515625 ;  /* 0x426f77511d1d7820 */ /* 0x000fe20000400000 */
[----:B0-----:R-:W-:Y:S01]  /*1010*/  FMUL R41, R30, 59.866519927978515625 ;  /* 0x426f77511e297820 */ /* 0x001fe20000400000 */
[----:B------:R-:W-:Y:S01]  /*1020*/  FMUL R31, R31, 59.866519927978515625 ;  /* 0x426f77511f1f7820 */ /* 0x000fe20000400000 */
[----:B----4-:R-:W-:Y:S01]  /*1030*/  FMUL R17, R12, 59.866519927978515625 ;  /* 0x426f77510c117820 */ /* 0x010fe20000400000 */
[C---:B------:R-:W-:Y:S01]  /*1040*/  FMUL R21, R44.reuse, R21 ;  /* 0x000000152c157220 */ /* 0x040fe20000400000 */
[----:B------:R-:W-:Y:S01]  /*1050*/  FMUL R28, R44, R29 ;  /* 0x0000001d2c1c7220 */ /* 0x000fe20000400000 */
[----:B------:R-:W-:Y:S01]  /*1060*/  FMUL R3, R14, 59.866519927978515625 ;  /* 0x426f77510e037820 */ /* 0x000fe20000400000 */
[----:B--2---:R-:W-:Y:S01]  /*1070*/  FMUL R8, R8, 59.866519927978515625 ;  /* 0x426f775108087820 */ /* 0x004fe20000400000 */
[----:B------:R-:W-:Y:S01]  /*1080*/  FMUL R10, R10, 59.866519927978515625 ;  /* 0x426f77510a0a7820 */ /* 0x000fe20000400000 */
[----:B------:R-:W-:Y:S01]  /*1090*/  FMUL R12, R9, 59.866519927978515625 ;  /* 0x426f7751090c7820 */ /* 0x000fe20000400000 */
[----:B------:R-:W-:Y:S01]  /*10a0*/  FMUL R17, R44, R17 ;  /* 0x000000112c117220 */ /* 0x000fe20000400000 */
[----:B------:R-:W-:Y:S01]  /*10b0*/  FMUL R20, R5, 59.866519927978515625 ;  /* 0x426f775105147820 */ /* 0x000fe20000400000 */
[----:B-1----:R-:W-:Y:S01]  /*10c0*/  FMUL R5, R27, R8 ;  /* 0x000000081b057220 */ /* 0x002fe20000400000 */
[----:B------:R-:W-:Y:S01]  /*10d0*/  FMUL R16, R4, 59.866519927978515625 ;  /* 0x426f775104107820 */ /* 0x000fe20000400000 */
[----:B------:R-:W-:Y:S01]  /*10e0*/  FMUL R0, R7, 59.866519927978515625 ;  /* 0x426f775107007820 */ /* 0x000fe20000400000 */
[----:B------:R-:W-:Y:S01]  /*10f0*/  FMUL R12, R27, R12 ;  /* 0x0000000c1b0c7220 */ /* 0x000fe20000400000 */
[----:B------:R-:W-:Y:S01]  /*1100*/  FMUL R8, R5, R32 ;  /* 0x0000002005087220 */ /* 0x000fe20000400000 */
[----:B------:R-:W-:Y:S01]  /*1110*/  FMUL R5, R27, R10 ;  /* 0x0000000a1b057220 */ /* 0x000fe20000400000 */
[----:B------:R-:W-:Y:S01]  /*1120*/  FMUL R6, R6, 59.866519927978515625 ;  /* 0x426f775106067820 */ /* 0x000fe20000400000 */
[----:B------:R-:W-:Y:S01]  /*1130*/  FMUL R4, R21, R32 ;  /* 0x0000002015047220 */ /* 0x000fe20000400000 */
[----:B------:R-:W-:Y:S01]  /*1140*/  FMUL R7, R28, R33 ;  /* 0x000000211c077220 */ /* 0x000fe20000400000 */
[----:B------:R-:W-:Y:S01]  /*1150*/  FMUL R9, R5, R34 ;  /* 0x0000002205097220 */ /* 0x000fe20000400000 */
[----:B------:R-:W-:Y:S01]  /*1160*/  FMUL R5, R27, R16 ;  /* 0x000000101b057220 */ /* 0x000fe20000400000 */
[C---:B------:R-:W-:Y:S01]  /*1170*/  FMUL R41, R44.reuse, R41 ;  /* 0x000000292c297220 */ /* 0x040fe20000400000 */
[----:B------:R-:W-:Y:S01]  /*1180*/  FMUL R10, R44, R31 ;  /* 0x0000001f2c0a7220 */ /* 0x000fe20000400000 */
[----:B------:R-:W-:Y:S01]  /*1190*/  FMUL R14, R11, 59.866519927978515625 ;  /* 0x426f77510b0e7820 */ /* 0x000fe20000400000 */
[----:B------:R-:W-:Y:S01]  /*11a0*/  FMUL R13, R13, 59.866519927978515625 ;  /* 0x426f77510d0d7820 */ /* 0x000fe20000400000 */
[----:B------:R-:W-:Y:S01]  /*11b0*/  FMUL R15, R15, 59.866519927978515625 ;  /* 0x426f77510f0f7820 */ /* 0x000fe20000400000 */
[-C--:B------:R-:W-:Y:S01]  /*11c0*/  FMUL R17, R17, R36.reuse ;  /* 0x0000002411117220 */ /* 0x080fe20000400000 */
[----:B------:R-:W-:Y:S01]  /*11d0*/  FMUL R33, R12, R33 ;  /* 0x000000210c217220 */ /* 0x000fe20000400000 */
[----:B------:R-:W-:Y:S01]  /*11e0*/  FMUL R36, R5, R36 ;  /* 0x0000002405247220 */ /* 0x000fe20000400000 */
[----:B------:R-:W-:Y:S01]  /*11f0*/  FMUL R41, R41, R34 ;  /* 0x0000002229297220 */ /* 0x000fe20000400000 */
[----:B------:R-:W-:Y:S01]  /*1200*/  FMUL R12, R10, R35 ;  /* 0x000000230a0c7220 */ /* 0x000fe20000400000 */
[C---:B------:R-:W-:Y:S01]  /*1210*/  FMUL R5, R27.reuse, R6 ;  /* 0x000000061b057220 */ /* 0x040fe20000400000 */
[----:B------:R-:W-:Y:S01]  /*1220*/  FMUL R14, R27, R14 ;  /* 0x0000000e1b0e7220 */ /* 0x000fe20000400000 */
[----:B------:R-:W-:Y:S01]  /*1230*/  F2FP.BF16.F32.PACK_AB R4, R7, R4 ;  /* 0x000000040704723e */ /* 0x000fe200000010ff */
[C---:B------:R-:W-:Y:S01]  /*1240*/  FMUL R10, R44.reuse, R13 ;  /* 0x0000000d2c0a7220 */ /* 0x040fe20000400000 */
[C---:B------:R-:W-:Y:S01]  /*1250*/  FMUL R3, R44.reuse, R3 ;  /* 0x000000032c037220 */ /* 0x040fe20000400000 */
[----:B------:R-:W-:Y:S01]  /*1260*/  FMUL R6, R44, R15 ;  /* 0x0000000f2c067220 */ /* 0x000fe20000400000 */
[----:B------:R-:W-:Y:S01]  /*1270*/  IADD3 R7, R45, R24, RZ ;  /* 0x000000182d077210 */ /* 0x000fe20007ffe0ff */
[C---:B------:R-:W-:Y:S01]  /*1280*/  FMUL R20, R27.reuse, R20 ;  /* 0x000000141b147220 */ /* 0x040fe20000400000 */
[----:B------:R-:W-:Y:S01]  /*1290*/  FMUL R0, R27, R0 ;  /* 0x000000001b007220 */ /* 0x000fe20000400000 */
[-C--:B------:R-:W-:Y:S01]  /*12a0*/  FMUL R11, R5, R38.reuse ;  /* 0x00000026050b7220 */ /* 0x080fe20000400000 */
[----:B------:R-:W-:Y:S01]  /*12b0*/  FMUL R28, R14, R35 ;  /* 0x000000230e1c7220 */ /* 0x000fe20000400000 */
[----:B------:R-:W-:Y:S01]  /*12c0*/  F2FP.BF16.F32.PACK_AB R5, R12, R41 ;  /* 0x000000290c05723e */ /* 0x000fe200000010ff */
[----:B------:R-:W-:Y:S01]  /*12d0*/  FMUL R10, R10, R37 ;  /* 0x000000250a0a7220 */ /* 0x000fe20000400000 */
[----:B------:R-:W-:Y:S01]  /*12e0*/  FMUL R3, R3, R38 ;  /* 0x0000002603037220 */ /* 0x000fe20000400000 */
[----:B------:R-:W-:Y:S01]  /*12f0*/  FMUL R14, R6, R39 ;  /* 0x00000027060e7220 */ /* 0x000fe20000400000 */
[----:B------:R-:W-:Y:S01]  /*1300*/  MOV R16, 0x2 ;  /* 0x0000000200107802 */ /* 0x000fe20000000f00 */
[----:B------:R-:W-:Y:S01]  /*1310*/  FMUL R37, R20, R37 ;  /* 0x0000002514257220 */ /* 0x000fe20000400000 */
[----:B------:R-:W-:Y:S01]  /*1320*/  IADD3 R12, R7, 0x200, RZ ;  /* 0x00000200070c7810 */ /* 0x000fe20007ffe0ff */
[----:B------:R-:W-:Y:S01]  /*1330*/  FMUL R0, R0, R39 ;  /* 0x0000002700007220 */ /* 0x000fe20000400000 */
[----:B------:R-:W-:-:S02]  /*1340*/  IADD3 R24, R24, 0x200, RZ ;  /* 0x0000020018187810 */ /* 0x000fc40007ffe0ff */
[----:B------:R-:W-:Y:S01]  /*1350*/  IADD3 R15, R7, 0x3a00, RZ ;  /* 0x00003a00070f7810 */ /* 0x000fe20007ffe0ff */
[-C--:B------:R-:W-:Y:S01]  /*1360*/  IMAD.WIDE R12, R12, R16.reuse, c[0x0][0x178] ;  /* 0x00005e000c0c7625 */ /* 0x080fe200078e0210 */
[----:B------:R-:W-:Y:S02]  /*1370*/  ISETP.GE.U32.AND P0, PT, R24, 0xc00, PT ;  /* 0x00000c001800780c */ /* 0x000fe40003f06070 */
[----:B------:R-:W-:Y:S02]  /*1380*/  F2FP.BF16.F32.PACK_AB R6, R10, R17 ;  /* 0x000000110a06723e */ /* 0x000fe400000010ff */
[----:B------:R-:W-:Y:S01]  /*1390*/  F2FP.BF16.F32.PACK_AB R7, R14, R3 ;  /* 0x000000030e07723e */ /* 0x000fe200000010ff */
[----:B------:R-:W-:Y:S01]  /*13a0*/  IMAD.WIDE R14, R15, R16, c[0x0][0x178] ;  /* 0x00005e000f0e7625 */ /* 0x000fe200078e0210 */
[----:B------:R-:W-:Y:S02]  /*13b0*/  F2FP.BF16.F32.PACK_AB R8, R33, R8 ;  /* 0x000000082108723e */ /* 0x000fe400000010ff */
[----:B------:R-:W-:Y:S01]  /*13c0*/  F2FP.BF16.F32.PACK_AB R9, R28, R9 ;  /* 0x000000091c09723e */ /* 0x000fe200000010ff */
[----:B------:R0:W-:Y:S01]  /*13d0*/  STG.E.128 [R12.64], R4 ;  /* 0x000000040c007986 */ /* 0x0001e2000c101d04 */
[----:B------:R-:W-:-:S02]  /*13e0*/  F2FP.BF16.F32.PACK_AB R10, R37, R36 ;  /* 0x00000024250a723e */ /* 0x000fc400000010ff */
[----:B------:R-:W-:-:S05]  /*13f0*/  F2FP.BF16.F32.PACK_AB R11, R0, R11 ;  /* 0x0000000b000b723e */ /* 0x000fca00000010ff */
[----:B------:R0:W-:Y:S01]  /*1400*/  STG.E.128 [R14.64], R8 ;  /* 0x000000080e007986 */ /* 0x0001e2000c101d04 */
[----:B------:R-:W-:-:S04]  /*1410*/  UIADD3 UR4, UP0, UR36, 0x800, URZ ;  /* 0x0000080024047890 */ /* 0x000fc8000ff1e03f */
[----:B------:R-:W-:Y:S01]  /*1420*/  UIADD3.X UR5, URZ, UR37, URZ, UP0, !UPT ;  /* 0x000000253f057290 */ /* 0x000fe200087fe43f */
[----:B------:R-:W-:Y:S11]  /*1430*/  @P0 EXIT ;  /* 0x000000000000094d */ /* 0x000ff60003800000 */
[----:B------:R-:W-:Y:S02]  /*1440*/  UMOV UR36, UR4 ;  /* 0x0000000400247c82 */ /* 0x000fe40008000000 */
[----:B------:R-:W-:Y:S01]  /*1450*/  UMOV UR37, UR5 ;  /* 0x0000000500257c82 */ /* 0x000fe20008000000 */
[----:B------:R-:W-:Y:S05]  /*1460*/  BRA `(.L_x_7) ;  /* 0xfffff8c000007947 */ /* 0x000fea000383ffff */
.L_x_5:
[----:B------:R-:W-:Y:S02]  /*1470*/  MOV R7, 0x10 ;  /* 0x0000001000077802 */ /* 0x000fe40000000f00 */
[----:B------:R-:W-:Y:S02]  /*1480*/  MOV R6, 0x1f ;  /* 0x0000001f00067802 */ /* 0x000fe40000000f00 */
[----:B------:R-:W-:Y:S02]  /*1490*/  MOV R9, 0xffffffff ;  /* 0xffffffff00097802 */ /* 0x000fe40000000f00 */
[----:B------:R-:W-:-:S02]  /*14a0*/  MOV R4, 0x14c0 ;  /* 0x000014c000047802 */ /* 0x000fc40000000f00 */
[----:B------:R-:W-:Y:S05]  /*14b0*/  CALL.REL.NOINC `($__internal_0_$__cuda_sm70_shflsync_bfly) ;  /* 0x0000026000007944 */ /* 0x000fea0003c00000 */
[----:B01----:R-:W-:Y:S01]  /*14c0*/  FADD R10, R10, R7 ;  /* 0x000000070a0a7221 */ /* 0x003fe20000000000 */
[----:B------:R-:W-:-:S02]  /*14d0*/  MOV R7, 0x8 ;  /* 0x0000000800077802 */ /* 0x000fc40000000f00 */
[----:B------:R-:W-:-:S02]  /*14e0*/  MOV R4, 0x1500 ;  /* 0x0000150000047802 */ /* 0x000fc40000000f00 */
[----:B------:R-:W-:Y:S05]  /*14f0*/  CALL.REL.NOINC `($__internal_0_$__cuda_sm70_shflsync_bfly) ;  /* 0x0000022000007944 */ /* 0x000fea0003c00000 */
[----:B01----:R-:W-:Y:S01]  /*1500*/  FADD R10, R10, R7 ;  /* 0x000000070a0a7221 */ /* 0x003fe20000000000 */
[----:B------:R-:W-:Y:S02]  /*1510*/  MOV R7, 0x4 ;  /* 0x0000000400077802 */ /* 0x000fe40000000f00 */
[----:B------:R-:W-:-:S02]  /*1520*/  MOV R4, 0x1540 ;  /* 0x0000154000047802 */ /* 0x000fc40000000f00 */
[----:B------:R-:W-:Y:S05]  /*1530*/  CALL.REL.NOINC `($__internal_0_$__cuda_sm70_shflsync_bfly) ;  /* 0x000001e000007944 */ /* 0x000fea0003c00000 */
[----:B01----:R-:W-:Y:S01]  /*1540*/  FADD R10, R10, R7 ;  /* 0x000000070a0a7221 */ /* 0x003fe20000000000 */
[----:B------:R-:W-:Y:S01]  /*1550*/  IMAD.MOV.U32 R7, RZ, RZ, 0x2 ;  /* 0x00000002ff077424 */ /* 0x000fe200078e00ff */
[----:B------:R-:W-:-:S02]  /*1560*/  MOV R4, 0x1580 ;  /* 0x0000158000047802 */ /* 0x000fc40000000f00 */
[----:B------:R-:W-:Y:S05]  /*1570*/  CALL.REL.NOINC `($__internal_0_$__cuda_sm70_shflsync_bfly) ;  /* 0x000001a000007944 */ /* 0x000fea0003c00000 */
[----:B01----:R-:W-:Y:S01]  /*1580*/  FADD R10, R10, R7 ;  /* 0x000000070a0a7221 */ /* 0x003fe20000000000 */
[----:B------:R-:W-:Y:S02]  /*1590*/  MOV R7, 0x1 ;  /* 0x0000000100077802 */ /* 0x000fe40000000f00 */
[----:B------:R-:W-:-:S02]  /*15a0*/  MOV R4, 0x15c0 ;  /* 0x000015c000047802 */ /* 0x000fc40000000f00 */
[----:B------:R-:W-:Y:S05]  /*15b0*/  CALL.REL.NOINC `($__internal_0_$__cuda_sm70_shflsync_bfly) ;  /* 0x0000016000007944 */ /* 0x000fea0003c00000 */
[----:B-1----:R-:W-:Y:S01]  /*15c0*/  FADD R3, R10, R7 ;  /* 0x000000070a037221 */ /* 0x002fe20000000000 */
[----:B0-----:R-:W-:Y:S02]  /*15d0*/  MOV R10, R12 ;  /* 0x0000000c000a7202 */ /* 0x001fe40000000f00 */
        /* <DEDUP_REMOVED lines=16> */
[----:B------:R-:W-:-:S02]  /*16e0*/  MOV R7, 0x1 ;  /* 0x0000000100077802 */ /* 0x000fc40000000f00 */
[----:B------:R-:W-:-:S02]  /*16f0*/  MOV R4, 0x1710 ;  /* 0x0000171000047802 */ /* 0x000fc40000000f00 */
[----:B------:R-:W-:Y:S05]  /*1700*/  CALL.REL.NOINC `($__internal_0_$__cuda_sm70_shflsync_bfly) ;  /* 0x0000001000007944 */ /* 0x000fea0003c00000 */
[----:B------:R-:W-:Y:S05]  /*1710*/  BRA `(.L_x_8) ;  /* 0xfffff38000007947 */ /* 0x000fea000383ffff */
        .weak           $__internal_0_$__cuda_sm70_shflsync_bfly
        .type           $__internal_0_$__cuda_sm70_shflsync_bfly,@function
        .size           $__internal_0_$__cuda_sm70_shflsync_bfly,(.L_x_10 - $__internal_0_$__cuda_sm70_shflsync_bfly)
$__internal_0_$__cuda_sm70_shflsync_bfly:
[----:B------:R-:W-:Y:S01]  /*1720*/  MOV R5, 0x0 ;  /* 0x0000000000057802 */ /* 0x000fe20000000f00 */
[----:B------:R-:W-:Y:S04]  /*1730*/  WARPSYNC R9 ;  /* 0x0000000900007348 */ /* 0x000fe80003800000 */
[----:B------:R0:W1:Y:S01]  /*1740*/  SHFL.BFLY PT, R7, R10, R7, R6 ;  /* 0x0c0000070a077389 */ /* 0x00006200000e0006 */
[----:B------:R-:W-:Y:S05]  /*1750*/  RET.REL.NODEC R4 `(triton__0d1d2d3d4de5de) ;  /* 0xffffe8a004007950 */ /* 0x000fea0003c3ffff */
.L_x_9:
[----:B------:R-:W-:-:S00]  /*1760*/  BRA `(.L_x_9) ;  /* 0xfffffff000007947 */ /* 0x000fc0000383ffff */
[----:B------:R-:W-:-:S00]  /*1770*/  NOP ;  /* 0x0000000000007918 */ /* 0x000fc00000000000 */
        /* <DEDUP_REMOVED lines=8> */
.L_x_10:


//--------------------- .nv.global.init           --------------------------
	.section	.nv.global.init,"aw",@progbits
.nv.global.init:
	.type		_$_str,@object
	.size		_$_str,(assertFunc_1 - _$_str)
_$_str:
        /*0000*/ 	.byte	0x5f, 0x5f, 0x43, 0x55, 0x44, 0x41, 0x5f, 0x46, 0x54, 0x5a, 0x00
	.type		assertFunc_1,@object
	.size		assertFunc_1,(assertFunc_0 - assertFunc_1)
assertFunc_1:
        /*000b*/ 	.byte	0x5f, 0x63, 0x61, 0x6c, 0x6c, 0x5f, 0x77, 0x69, 0x74, 0x68, 0x5f, 0x66, 0x72, 0x61, 0x6d, 0x65
        /*001b*/ 	.byte	0x73, 0x5f, 0x72, 0x65, 0x6d, 0x6f, 0x76, 0x65, 0x64
	.type		assertFunc_0,@object
	.size		assertFunc_0,(assertFile_0 - assertFunc_0)
assertFunc_0:
        /*0024*/ 	.byte	0x5f, 0x63, 0x61, 0x6c, 0x6c, 0x5f, 0x77, 0x69, 0x74, 0x68, 0x5f, 0x66, 0x72, 0x61, 0x6d, 0x65
        /*0034*/ 	.byte	0x73, 0x5f, 0x72, 0x65, 0x6d, 0x6f, 0x76, 0x65, 0x64
	.type		assertFile_0,@object
	.size		assertFile_0,(assertFile_1 - assertFile_0)
assertFile_0:
        /*003d*/ 	.byte	0x3c, 0x66, 0x72, 0x6f, 0x7a, 0x65, 0x6e, 0x20, 0x69, 0x6d, 0x70, 0x6f, 0x72, 0x74, 0x6c, 0x69
        /*004d*/ 	.byte	0x62, 0x2e, 0x5f, 0x62, 0x6f, 0x6f, 0x74, 0x73, 0x74, 0x72, 0x61, 0x70, 0x5f, 0x65, 0x78, 0x74
        /*005d*/ 	.byte	0x65, 0x72, 0x6e, 0x61, 0x6c, 0x3e
	.type		assertFile_1,@object
	.size		assertFile_1,(assertMessage_0 - assertFile_1)
assertFile_1:
        /*0063*/ 	.byte	0x3c, 0x66, 0x72, 0x6f, 0x7a, 0x65, 0x6e, 0x20, 0x69, 0x6d, 0x70, 0x6f, 0x72, 0x74, 0x6c, 0x69
        /*0073*/ 	.byte	0x62, 0x2e, 0x5f, 0x62, 0x6f, 0x6f, 0x74, 0x73, 0x74, 0x72, 0x61, 0x70, 0x5f, 0x65, 0x78, 0x74
        /*0083*/ 	.byte	0x65, 0x72, 0x6e, 0x61, 0x6c, 0x3e
	.type		assertMessage_0,@object
	.size		assertMessage_0,(assertMessage_1 - assertMessage_0)
assertMessage_0:
        /*0089*/ 	.byte	0x69, 0x6e, 0x64, 0x65, 0x78, 0x20, 0x6f, 0x75, 0x74, 0x20, 0x6f, 0x66, 0x20, 0x62, 0x6f, 0x75
        /*0099*/ 	.byte	0x6e, 0x64, 0x73, 0x3a, 0x20, 0x30, 0x20, 0x3c, 0x3d, 0x20, 0x74, 0x6d, 0x70, 0x33, 0x20, 0x3c
        /*00a9*/ 	.byte	0x20, 0x32, 0x38, 0x38, 0x32, 0x35, 0x36
	.type		assertMessage_1,@object
	.size		assertMessage_1,(.L_2 - assertMessage_1)
assertMessage_1:
        /*00b0*/ 	.byte	0x69, 0x6e, 0x64, 0x65, 0x78, 0x20, 0x6f, 0x75, 0x74, 0x20, 0x6f, 0x66, 0x20, 0x62, 0x6f, 0x75
        /*00c0*/ 	.byte	0x6e, 0x64, 0x73, 0x3a, 0x20, 0x30, 0x20, 0x3c, 0x3d, 0x20, 0x74, 0x6d, 0x70, 0x31, 0x33, 0x20
        /*00d0*/ 	.byte	0x3c, 0x20, 0x32, 0x38, 0x38, 0x32, 0x35, 0x36
.L_2:


//--------------------- .nv.shared.triton__0d1d2d3d4de5de --------------------------
	.section	.nv.shared.triton__0d1d2d3d4de5de,"aw",@nobits
	.align	16


//--------------------- SYMBOLS --------------------------

	.type		__assertfail,@function
